//
// Generated by NVIDIA NVVM Compiler
//
// Compiler Build ID: CL-36424714
// Cuda compilation tools, release 13.0, V13.0.88
// Based on NVVM 20.0.0
//

.version 9.0
.target sm_100
.address_size 64

	// .globl	_Z11gemv_kernelILi262144ELi512EEvPfS0_S0_

.visible .entry _Z11gemv_kernelILi262144ELi512EEvPfS0_S0_(
	.param .u64 .ptr .align 1 _Z11gemv_kernelILi262144ELi512EEvPfS0_S0__param_0,
	.param .u64 .ptr .align 1 _Z11gemv_kernelILi262144ELi512EEvPfS0_S0__param_1,
	.param .u64 .ptr .align 1 _Z11gemv_kernelILi262144ELi512EEvPfS0_S0__param_2
)
{
	.reg .pred 	%p<7>;
	.reg .b32 	%r<23>;
	.reg .b32 	%f<59>;
	.reg .b64 	%rd<13>;

	ld.param.u64 	%rd2, [_Z11gemv_kernelILi262144ELi512EEvPfS0_S0__param_0];
	ld.param.u64 	%rd3, [_Z11gemv_kernelILi262144ELi512EEvPfS0_S0__param_1];
	ld.param.u64 	%rd1, [_Z11gemv_kernelILi262144ELi512EEvPfS0_S0__param_2];
	mov.u32 	%r2, %tid.x;
	mov.u32 	%r3, %tid.y;
	mov.u32 	%r4, %ctaid.x;
	mov.u32 	%r5, %ntid.y;
	mad.lo.s32 	%r1, %r4, %r5, %r3;
	mov.u32 	%r6, %ntid.x;
	mad.lo.s32 	%r7, %r3, %r6, %r2;
	and.b32  	%r8, %r7, 31;
	shl.b32 	%r9, %r7, 2;
	and.b32  	%r10, %r9, 124;
	shl.b32 	%r11, %r1, 9;
	cvta.to.global.u64 	%rd4, %rd2;
	cvta.to.global.u64 	%rd5, %rd3;
	or.b32  	%r12, %r11, %r10;
	mul.wide.s32 	%rd6, %r12, 4;
	add.s64 	%rd7, %rd4, %rd6;
	ld.global.nc.v4.f32 	{%f2, %f3, %f4, %f5}, [%rd7];
	mul.wide.u32 	%rd8, %r10, 4;
	add.s64 	%rd9, %rd5, %rd8;
	ld.global.nc.v4.f32 	{%f6, %f7, %f8, %f9}, [%rd9];
	fma.rn.f32 	%f10, %f2, %f6, 0f00000000;
	fma.rn.f32 	%f11, %f3, %f7, %f10;
	fma.rn.f32 	%f12, %f4, %f8, %f11;
	fma.rn.f32 	%f13, %f5, %f9, %f12;
	ld.global.nc.v4.f32 	{%f14, %f15, %f16, %f17}, [%rd7+512];
	ld.global.nc.v4.f32 	{%f18, %f19, %f20, %f21}, [%rd9+512];
	fma.rn.f32 	%f22, %f14, %f18, %f13;
	fma.rn.f32 	%f23, %f15, %f19, %f22;
	fma.rn.f32 	%f24, %f16, %f20, %f23;
	fma.rn.f32 	%f25, %f17, %f21, %f24;
	ld.global.nc.v4.f32 	{%f26, %f27, %f28, %f29}, [%rd7+1024];
	ld.global.nc.v4.f32 	{%f30, %f31, %f32, %f33}, [%rd9+1024];
	fma.rn.f32 	%f34, %f26, %f30, %f25;
	fma.rn.f32 	%f35, %f27, %f31, %f34;
	fma.rn.f32 	%f36, %f28, %f32, %f35;
	fma.rn.f32 	%f37, %f29, %f33, %f36;
	ld.global.nc.v4.f32 	{%f38, %f39, %f40, %f41}, [%rd7+1536];
	ld.global.nc.v4.f32 	{%f42, %f43, %f44, %f45}, [%rd9+1536];
	fma.rn.f32 	%f46, %f38, %f42, %f37;
	fma.rn.f32 	%f47, %f39, %f43, %f46;
	fma.rn.f32 	%f48, %f40, %f44, %f47;
	fma.rn.f32 	%f49, %f41, %f45, %f48;
	mov.b32 	%r13, %f49;
	shfl.sync.down.b32	%r14|%p1, %r13, 16, 31, -1;
	mov.b32 	%f50, %r14;
	add.f32 	%f51, %f49, %f50;
	mov.b32 	%r15, %f51;
	shfl.sync.down.b32	%r16|%p2, %r15, 8, 31, -1;
	mov.b32 	%f52, %r16;
	add.f32 	%f53, %f51, %f52;
	mov.b32 	%r17, %f53;
	shfl.sync.down.b32	%r18|%p3, %r17, 4, 31, -1;
	mov.b32 	%f54, %r18;
	add.f32 	%f55, %f53, %f54;
	mov.b32 	%r19, %f55;
	shfl.sync.down.b32	%r20|%p4, %r19, 2, 31, -1;
	mov.b32 	%f56, %r20;
	add.f32 	%f57, %f55, %f56;
	mov.b32 	%r21, %f57;
	shfl.sync.down.b32	%r22|%p5, %r21, 1, 31, -1;
	mov.b32 	%f58, %r22;
	add.f32 	%f1, %f57, %f58;
	setp.ne.s32 	%p6, %r8, 0;
	@%p6 bra 	$L__BB0_2;
	cvta.to.global.u64 	%rd10, %rd1;
	mul.wide.s32 	%rd11, %r1, 4;
	add.s64 	%rd12, %rd10, %rd11;
	st.global.f32 	[%rd12], %f1;
$L__BB0_2:
	ret;

}


// ===== COMPILED SASS (sm_100) =====

	.target	sm_100

	.elftype	@"ET_EXEC"


//--------------------- .note.nv.tkinfo           --------------------------
	.section	.note.nv.tkinfo,"",@"SHT_NOTE"
	.sectionflags	@"SHF_NOTE_NV_TKINFO"
	.tkinfo
        /*0018*/ 	.word	0x00000002
        /*0030*/ 	.string	""
        /*0030*/ 	.string	"ptxas"
        /*0030*/ 	.string	"Cuda compilation tools, release 13.0, V13.0.88"
        /*0030*/ 	.string	"Build cuda_13.0.r13.0/compiler.36424714_0"
        /*0030*/ 	.string	"-arch sm_100 -m 64 "



//--------------------- .note.nv.cuinfo           --------------------------
	.section	.note.nv.cuinfo,"",@"SHT_NOTE"
	.sectionflags	@"SHF_NOTE_NV_CUINFO"
        /*0018*/ 	.short	0x0002
        /*001a*/ 	.short	0x0064
        /*001c*/ 	.short	0x0082
	.zero		2


//--------------------- .nv.info                  --------------------------
	.section	.nv.info,"",@"SHT_CUDA_INFO"
	.align	4


	//----- nvinfo : EIATTR_REGCOUNT
	.align		4
        /*0000*/ 	.byte	0x04, 0x2f
        /*0002*/ 	.short	(.L_1 - .L_0)
	.align		4
.L_0:
        /*0004*/ 	.word	index@(_Z11gemv_kernelILi262144ELi512EEvPfS0_S0_)
        /*0008*/ 	.word	0x00000022


	//----- nvinfo : EIATTR_FRAME_SIZE
	.align		4
.L_1:
        /*000c*/ 	.byte	0x04, 0x11
        /*000e*/ 	.short	(.L_3 - .L_2)
	.align		4
.L_2:
        /*0010*/ 	.word	index@(_Z11gemv_kernelILi262144ELi512EEvPfS0_S0_)
        /*0014*/ 	.word	0x00000000


	//----- nvinfo : EIATTR_MIN_STACK_SIZE
	.align		4
.L_3:
        /*0018*/ 	.byte	0x04, 0x12
        /*001a*/ 	.short	(.L_5 - .L_4)
	.align		4
.L_4:
        /*001c*/ 	.word	index@(_Z11gemv_kernelILi262144ELi512EEvPfS0_S0_)
        /*0020*/ 	.word	0x00000000
.L_5:


//--------------------- .nv.compat                --------------------------
	.section	.nv.compat,"",@"SHT_CUDA_COMPAT_INFO"
	.align	4
        /*0000*/ 	.byte	0x02, 0x09, 0x00, 0x00, 0x02, 0x02, 0x01, 0x00, 0x02, 0x05, 0x05, 0x00, 0x03, 0x07, 0x01, 0x01
        /*0010*/ 	.byte	0x02, 0x03, 0x00, 0x00, 0x02, 0x06, 0x01, 0x00, 0x04, 0x0b, 0x08, 0x00, 0x09, 0x00, 0x00, 0x00
        /*0020*/ 	.byte	0x00, 0x00, 0x00, 0x00


//--------------------- .nv.info._Z11gemv_kernelILi262144ELi512EEvPfS0_S0_ --------------------------
	.section	.nv.info._Z11gemv_kernelILi262144ELi512EEvPfS0_S0_,"",@"SHT_CUDA_INFO"
	.sectionflags	@""
	.align	4


	//----- nvinfo : EIATTR_CUDA_API_VERSION
	.align		4
        /*0000*/ 	.byte	0x04, 0x37
        /*0002*/ 	.short	(.L_7 - .L_6)
.L_6:
        /*0004*/ 	.word	0x00000082


	//----- nvinfo : EIATTR_KPARAM_INFO
	.align		4
.L_7:
        /*0008*/ 	.byte	0x04, 0x17
        /*000a*/ 	.short	(.L_9 - .L_8)
.L_8:
        /*000c*/ 	.word	0x00000000
        /*0010*/ 	.short	0x0002
        /*0012*/ 	.short	0x0010
        /*0014*/ 	.byte	0x00, 0xf5, 0x21, 0x00


	//----- nvinfo : EIATTR_KPARAM_INFO
	.align		4
.L_9:
        /*0018*/ 	.byte	0x04, 0x17
        /*001a*/ 	.short	(.L_11 - .L_10)
.L_10:
        /*001c*/ 	.word	0x00000000
        /*0020*/ 	.short	0x0001
        /*0022*/ 	.short	0x0008
        /*0024*/ 	.byte	0x00, 0xf5, 0x21, 0x00


	//----- nvinfo : EIATTR_KPARAM_INFO
	.align		4
.L_11:
        /*0028*/ 	.byte	0x04, 0x17
        /*002a*/ 	.short	(.L_13 - .L_12)
.L_12:
        /*002c*/ 	.word	0x00000000
        /*0030*/ 	.short	0x0000
        /*0032*/ 	.short	0x0000
        /*0034*/ 	.byte	0x00, 0xf5, 0x21, 0x00


	//----- nvinfo : EIATTR_SPARSE_MMA_MASK
	.align		4
.L_13:
        /*0038*/ 	.byte	0x03, 0x50
        /*003a*/ 	.short	0x0000


	//----- nvinfo : EIATTR_MAXREG_COUNT
	.align		4
        /*003c*/ 	.byte	0x03, 0x1b
        /*003e*/ 	.short	0x00ff


	//----- nvinfo : EIATTR_MERCURY_ISA_VERSION
	.align		4
        /*0040*/ 	.byte	0x03, 0x5f
        /*0042*/ 	.short	0x0101


	//----- nvinfo : EIATTR_COOP_GROUP_MASK_REGIDS
	.align		4
        /*0044*/ 	.byte	0x04, 0x29
        /*0046*/ 	.short	(.L_15 - .L_14)


	//   ....[0]....
.L_14:
        /*0048*/ 	.word	0xffffffff


	//   ....[1]....
        /*004c*/ 	.word	0xffffffff


	//   ....[2]....
        /*0050*/ 	.word	0xffffffff


	//   ....[3]....
        /*0054*/ 	.word	0xffffffff


	//   ....[4]....
        /*0058*/ 	.word	0xffffffff


	//----- nvinfo : EIATTR_COOP_GROUP_INSTR_OFFSETS
	.align		4
.L_15:
        /*005c*/ 	.byte	0x04, 0x28
        /*005e*/ 	.short	(.L_17 - .L_16)


	//   ....[0]....
.L_16:
        /*0060*/ 	.word	0x00000290


	//   ....[1]....
        /*0064*/ 	.word	0x000002b0


	//   ....[2]....
        /*0068*/ 	.word	0x000002d0


	//   ....[3]....
        /*006c*/ 	.word	0x000002f0


	//   ....[4]....
        /*0070*/ 	.word	0x00000310


	//----- nvinfo : EIATTR_VRC_CTA_INIT_COUNT
	.align		4
.L_17:
        /*0074*/ 	.byte	0x02, 0x4a
	.zero		1
	.zero		1


	//----- nvinfo : EIATTR_EXIT_INSTR_OFFSETS
	.align		4
        /*0078*/ 	.byte	0x04, 0x1c
        /*007a*/ 	.short	(.L_19 - .L_18)


	//   ....[0]....
.L_18:
        /*007c*/ 	.word	0x00000320


	//   ....[1]....
        /*0080*/ 	.word	0x00000370


	//----- nvinfo : EIATTR_CBANK_PARAM_SIZE
	.align		4
.L_19:
        /*0084*/ 	.byte	0x03, 0x19
        /*0086*/ 	.short	0x0018


	//----- nvinfo : EIATTR_PARAM_CBANK
	.align		4
        /*0088*/ 	.byte	0x04, 0x0a
        /*008a*/ 	.short	(.L_21 - .L_20)
	.align		4
.L_20:
        /*008c*/ 	.word	index@(.nv.constant0._Z11gemv_kernelILi262144ELi512EEvPfS0_S0_)
        /*0090*/ 	.short	0x0380
        /*0092*/ 	.short	0x0018


	//----- nvinfo : EIATTR_SW_WAR
	.align		4
.L_21:
        /*0094*/ 	.byte	0x04, 0x36
        /*0096*/ 	.short	(.L_23 - .L_22)
.L_22:
        /*0098*/ 	.word	0x00000008
.L_23:


//--------------------- .nv.callgraph             --------------------------
	.section	.nv.callgraph,"",@"SHT_CUDA_CALLGRAPH"
	.align	4
	.sectionentsize	8
	.align		4
        /*0000*/ 	.word	0x00000000
	.align		4
        /*0004*/ 	.word	0xffffffff
	.align		4
        /*0008*/ 	.word	0x00000000
	.align		4
        /*000c*/ 	.word	0xfffffffe
	.align		4
        /*0010*/ 	.word	0x00000000
	.align		4
        /*0014*/ 	.word	0xfffffffd
	.align		4
        /*0018*/ 	.word	0x00000000
	.align		4
        /*001c*/ 	.word	0xfffffffc


//--------------------- .text._Z11gemv_kernelILi262144ELi512EEvPfS0_S0_ --------------------------
	.section	.text._Z11gemv_kernelILi262144ELi512EEvPfS0_S0_,"ax",@progbits
	.align	128
        .global         _Z11gemv_kernelILi262144ELi512EEvPfS0_S0_
        .type           _Z11gemv_kernelILi262144ELi512EEvPfS0_S0_,@function
        .size           _Z11gemv_kernelILi262144ELi512EEvPfS0_S0_,(.L_x_1 - _Z11gemv_kernelILi262144ELi512EEvPfS0_S0_)
        .other          _Z11gemv_kernelILi262144ELi512EEvPfS0_S0_,@"STO_CUDA_ENTRY STV_DEFAULT"
_Z11gemv_kernelILi262144ELi512EEvPfS0_S0_:
.text._Z11gemv_kernelILi262144ELi512EEvPfS0_S0_:
[----:B------:R-:W-:Y:S01]  /*0000*/  LDC R1, c[0x0][0x37c] ;  /* 0x0000df00ff017b82 */ /* 0x000fe20000000800 */
[----:B------:R-:W0:Y:S07]  /*0010*/  S2R R5, SR_TID.Y ;  /* 0x0000000000057919 */ /* 0x000e2e0000002200 */
[----:B------:R-:W0:Y:S01]  /*0020*/  LDC R2, c[0x0][0x364] ;  /* 0x0000d900ff027b82 */ /* 0x000e220000000800 */
[----:B------:R-:W1:Y:S01]  /*0030*/  LDCU UR4, c[0x0][0x360] ;  /* 0x00006c00ff0477ac */ /* 0x000e620008000800 */
[----:B------:R-:W1:Y:S06]  /*0040*/  S2R R0, SR_TID.X ;  /* 0x0000000000007919 */ /* 0x000e6c0000002100 */
[----:B------:R-:W0:Y:S08]  /*0050*/  S2UR UR6, SR_CTAID.X ;  /* 0x00000000000679c3 */ /* 0x000e300000002500 */
[----:B------:R-:W2:Y:S08]  /*0060*/  LDC.64 R30, c[0x0][0x388] ;  /* 0x0000e200ff1e7b82 */ /* 0x000eb00000000a00 */
[----:B------:R-:W3:Y:S01]  /*0070*/  LDC.64 R28, c[0x0][0x380] ;  /* 0x0000e000ff1c7b82 */ /* 0x000ee20000000a00 */
[----:B0-----:R-:W-:-:S02]  /*0080*/  IMAD R2, R2, UR6, R5 ;  /* 0x0000000602027c24 */ /* 0x001fc4000f8e0205 */
[----:B-1----:R-:W-:Y:S01]  /*0090*/  IMAD R0, R5, UR4, R0 ;  /* 0x0000000405007c24 */ /* 0x002fe2000f8e0200 */
[----:B------:R-:W0:Y:S04]  /*00a0*/  LDCU.64 UR4, c[0x0][0x358] ;  /* 0x00006b00ff0477ac */ /* 0x000e280008000a00 */
[----:B------:R-:W-:-:S04]  /*00b0*/  SHF.L.U32 R3, R0, 0x2, RZ ;  /* 0x0000000200037819 */ /* 0x000fc800000006ff */
[----:B------:R-:W-:-:S04]  /*00c0*/  LOP3.LUT R3, R3, 0x7c, RZ, 0xc0, !PT ;  /* 0x0000007c03037812 */ /* 0x000fc800078ec0ff */
[----:B------:R-:W-:Y:S01]  /*00d0*/  LEA R5, R2, R3, 0x9 ;  /* 0x0000000302057211 */ /* 0x000fe200078e48ff */
[----:B--2---:R-:W-:-:S04]  /*00e0*/  IMAD.WIDE.U32 R30, R3, 0x4, R30 ;  /* 0x00000004031e7825 */ /* 0x004fc800078e001e */
[----:B---3--:R-:W-:Y:S01]  /*00f0*/  IMAD.WIDE R28, R5, 0x4, R28 ;  /* 0x00000004051c7825 */ /* 0x008fe200078e021c */
[----:B0-----:R-:W2:Y:S04]  /*0100*/  LDG.E.128.CONSTANT R24, desc[UR4][R30.64] ;  /* 0x000000041e187981 */ /* 0x001ea8000c1e9d00 */
[----:B------:R-:W2:Y:S04]  /*0110*/  LDG.E.128.CONSTANT R4, desc[UR4][R28.64] ;  /* 0x000000041c047981 */ /* 0x000ea8000c1e9d00 */
[----:B------:R-:W3:Y:S04]  /*0120*/  LDG.E.128.CONSTANT R12, desc[UR4][R30.64+0x200] ;  /* 0x000200041e0c7981 */ /* 0x000ee8000c1e9d00 */
[----:B------:R-:W3:Y:S04]  /*0130*/  LDG.E.128.CONSTANT R8, desc[UR4][R28.64+0x200] ;  /* 0x000200041c087981 */ /* 0x000ee8000c1e9d00 */
[----:B------:R-:W4:Y:S04]  /*0140*/  LDG.E.128.CONSTANT R20, desc[UR4][R30.64+0x400] ;  /* 0x000400041e147981 */ /* 0x000f28000c1e9d00 */
[----:B------:R-:W4:Y:S01]  /*0150*/  LDG.E.128.CONSTANT R16, desc[UR4][R28.64+0x400] ;  /* 0x000400041c107981 */ /* 0x000f22000c1e9d00 */
[----:B--2---:R-:W-:-:S04]  /*0160*/  FFMA R4, R4, R24, RZ ;  /* 0x0000001804047223 */ /* 0x004fc800000000ff */
[----:B------:R-:W-:-:S04]  /*0170*/  FFMA R5, R5, R25, R4 ;  /* 0x0000001905057223 */ /* 0x000fc80000000004 */
[----:B------:R-:W-:-:S04]  /*0180*/  FFMA R6, R6, R26, R5 ;  /* 0x0000001a06067223 */ /* 0x000fc80000000005 */
[----:B------:R-:W-:Y:S02]  /*0190*/  FFMA R7, R7, R27, R6 ;  /* 0x0000001b07077223 */ /* 0x000fe40000000006 */
[----:B------:R-:W2:Y:S02]  /*01a0*/  LDG.E.128.CONSTANT R24, desc[UR4][R28.64+0x600] ;  /* 0x000600041c187981 */ /* 0x000ea4000c1e9d00 */
[----:B---3--:R-:W-:Y:S02]  /*01b0*/  FFMA R8, R8, R12, R7 ;  /* 0x0000000c08087223 */ /* 0x008fe40000000007 */
[----:B------:R-:W2:Y:S02]  /*01c0*/  LDG.E.128.CONSTANT R4, desc[UR4][R30.64+0x600] ;  /* 0x000600041e047981 */ /* 0x000ea4000c1e9d00 */
[----:B------:R-:W-:-:S04]  /*01d0*/  FFMA R9, R9, R13, R8 ;  /* 0x0000000d09097223 */ /* 0x000fc80000000008 */
[----:B------:R-:W-:-:S04]  /*01e0*/  FFMA R10, R10, R14, R9 ;  /* 0x0000000e0a0a7223 */ /* 0x000fc80000000009 */
[----:B------:R-:W-:-:S04]  /*01f0*/  FFMA R11, R11, R15, R10 ;  /* 0x0000000f0b0b7223 */ /* 0x000fc8000000000a */
[----:B----4-:R-:W-:-:S04]  /*0200*/  FFMA R16, R16, R20, R11 ;  /* 0x0000001410107223 */ /* 0x010fc8000000000b */
[----:B------:R-:W-:-:S04]  /*0210*/  FFMA R17, R17, R21, R16 ;  /* 0x0000001511117223 */ /* 0x000fc80000000010 */
[----:B------:R-:W-:-:S04]  /*0220*/  FFMA R18, R18, R22, R17 ;  /* 0x0000001612127223 */ /* 0x000fc80000000011 */
[----:B------:R-:W-:Y:S01]  /*0230*/  FFMA R19, R19, R23, R18 ;  /* 0x0000001713137223 */ /* 0x000fe20000000012 */
[----:B------:R-:W-:-:S03]  /*0240*/  LOP3.LUT P0, RZ, R0, 0x1f, RZ, 0xc0, !PT ;  /* 0x0000001f00ff7812 */ /* 0x000fc6000780c0ff */
[----:B--2---:R-:W-:-:S04]  /*0250*/  FFMA R4, R24, R4, R19 ;  /* 0x0000000418047223 */ /* 0x004fc80000000013 */
[----:B------:R-:W-:-:S04]  /*0260*/  FFMA R5, R25, R5, R4 ;  /* 0x0000000519057223 */ /* 0x000fc80000000004 */
[----:B------:R-:W-:-:S04]  /*0270*/  FFMA R6, R26, R6, R5 ;  /* 0x000000061a067223 */ /* 0x000fc80000000005 */
[----:B------:R-:W-:-:S05]  /*0280*/  FFMA R6, R27, R7, R6 ;  /* 0x000000071b067223 */ /* 0x000fca0000000006 */
[----:B------:R-:W0:Y:S02]  /*0290*/  SHFL.DOWN PT, R3, R6, 0x10, 0x1f ;  /* 0x0a001f0006037f89 */ /* 0x000e2400000e0000 */
[----:B0-----:R-:W-:-:S05]  /*02a0*/  FADD R3, R6, R3 ;  /* 0x0000000306037221 */ /* 0x001fca0000000000 */
[----:B------:R-:W0:Y:S02]  /*02b0*/  SHFL.DOWN PT, R4, R3, 0x8, 0x1f ;  /* 0x09001f0003047f89 */ /* 0x000e2400000e0000 */
[----:B0-----:R-:W-:-:S05]  /*02c0*/  FADD R4, R3, R4 ;  /* 0x0000000403047221 */ /* 0x001fca0000000000 */
[----:B------:R-:W0:Y:S02]  /*02d0*/  SHFL.DOWN PT, R5, R4, 0x4, 0x1f ;  /* 0x08801f0004057f89 */ /* 0x000e2400000e0000 */
[----:B0-----:R-:W-:-:S05]  /*02e0*/  FADD R5, R4, R5 ;  /* 0x0000000504057221 */ /* 0x001fca0000000000 */
[----:B------:R-:W0:Y:S02]  /*02f0*/  SHFL.DOWN PT, R8, R5, 0x2, 0x1f ;  /* 0x08401f0005087f89 */ /* 0x000e2400000e0000 */
[----:B0-----:R-:W-:-:S05]  /*0300*/  FADD R8, R5, R8 ;  /* 0x0000000805087221 */ /* 0x001fca0000000000 */
[----:B------:R0:W1:Y:S01]  /*0310*/  SHFL.DOWN PT, R7, R8, 0x1, 0x1f ;  /* 0x08201f0008077f89 */ /* 0x00006200000e0000 */
[----:B------:R-:W-:Y:S05]  /*0320*/  @P0 EXIT ;  /* 0x000000000000094d */ /* 0x000fea0003800000 */
[----:B------:R-:W2:Y:S01]  /*0330*/  LDC.64 R4, c[0x0][0x390] ;  /* 0x0000e400ff047b82 */ /* 0x000ea20000000a00 */
[----:B-1----:R-:W-:Y:S01]  /*0340*/  FADD R7, R8, R7 ;  /* 0x0000000708077221 */ /* 0x002fe20000000000 */
[----:B--2---:R-:W-:-:S05]  /*0350*/  IMAD.WIDE R2, R2, 0x4, R4 ;  /* 0x0000000402027825 */ /* 0x004fca00078e0204 */
[----:B------:R-:W-:Y:S01]  /*0360*/  STG.E desc[UR4][R2.64], R7 ;  /* 0x0000000702007986 */ /* 0x000fe2000c101904 */
[----:B------:R-:W-:Y:S05]  /*0370*/  EXIT ;  /* 0x000000000000794d */ /* 0x000fea0003800000 */
.L_x_0:
[----:B------:R-:W-:-:S00]  /*0380*/  BRA `(.L_x_0) ;  /* 0xfffffffc00fc7947 */ /* 0x000fc0000383ffff */
[----:B------:R-:W-:-:S00]  /*0390*/  NOP ;  /* 0x0000000000007918 */ /* 0x000fc00000000000 */
        /* <DEDUP_REMOVED lines=14> */
.L_x_1:


//--------------------- .nv.shared.reserved.0     --------------------------
	.section	.nv.shared.reserved.0,"aw",@nobits
	.weak		__nv_reservedSMEM_offset_0_alias
	.size		__nv_reservedSMEM_offset_0_alias, 0, 64
	.other		__nv_reservedSMEM_offset_0_alias,@"STO_CUDA_RESERVED_SHARED STV_DEFAULT"
__nv_reservedSMEM_offset_0_alias:
	.zero		0
	.zero		64


//--------------------- .nv.constant0._Z11gemv_kernelILi262144ELi512EEvPfS0_S0_ --------------------------
	.section	.nv.constant0._Z11gemv_kernelILi262144ELi512EEvPfS0_S0_,"a",@progbits
	.sectionflags	@""
	.align	4
.nv.constant0._Z11gemv_kernelILi262144ELi512EEvPfS0_S0_:
	.zero		920


//--------------------- SYMBOLS --------------------------

	.type		.nv.reservedSmem.offset0,@object
	.size		.nv.reservedSmem.offset0,0x4
